//
// Generated by NVIDIA NVVM Compiler
//
// Compiler Build ID: CL-36424714
// Cuda compilation tools, release 13.0, V13.0.88
// Based on NVVM 20.0.0
//

.version 9.0
.target sm_100
.address_size 64

	// .globl	_Z12print_kerneli
.extern .func  (.param .b32 func_retval0) vprintf
(
	.param .b64 vprintf_param_0,
	.param .b64 vprintf_param_1
)
;
.global .align 1 .b8 $str[62] = {72, 101, 108, 108, 111, 32, 37, 100, 32, 102, 114, 111, 109, 32, 103, 114, 105, 100, 68, 105, 109, 32, 37, 100, 44, 32, 98, 108, 111, 99, 107, 68, 105, 109, 32, 37, 100, 44, 32, 98, 108, 111, 99, 107, 73, 100, 32, 37, 100, 44, 32, 116, 104, 114, 101, 97, 100, 32, 37, 100, 10};

.visible .entry _Z12print_kerneli(
	.param .u32 _Z12print_kerneli_param_0
)
{
	.local .align 8 .b8 	__local_depot0[24];
	.reg .b64 	%SP;
	.reg .b64 	%SPL;
	.reg .pred 	%p<3>;
	.reg .b32 	%r<13>;
	.reg .b64 	%rd<6>;

	mov.u64 	%SPL, __local_depot0;
	cvta.local.u64 	%SP, %SPL;
	ld.param.u32 	%r9, [_Z12print_kerneli_param_0];
	mov.u32 	%r1, %ctaid.x;
	mov.u32 	%r2, %ntid.x;
	mov.u32 	%r3, %tid.x;
	mad.lo.s32 	%r12, %r1, %r2, %r3;
	setp.ge.s32 	%p1, %r12, %r9;
	@%p1 bra 	$L__BB0_3;
	add.u64 	%rd2, %SP, 0;
	add.u64 	%rd1, %SPL, 0;
	mov.u32 	%r5, %nctaid.x;
	mul.lo.s32 	%r6, %r2, %r5;
	mov.u64 	%rd3, $str;
$L__BB0_2:
	st.local.v2.u32 	[%rd1], {%r12, %r5};
	st.local.v2.u32 	[%rd1+8], {%r2, %r1};
	st.local.u32 	[%rd1+16], %r3;
	cvta.global.u64 	%rd4, %rd3;
	{ // callseq 0, 0
	.param .b64 param0;
	st.param.b64 	[param0], %rd4;
	.param .b64 param1;
	st.param.b64 	[param1], %rd2;
	.param .b32 retval0;
	call.uni (retval0), 
	vprintf, 
	(
	param0, 
	param1
	);
	ld.param.b32 	%r10, [retval0];
	} // callseq 0
	add.s32 	%r12, %r12, %r6;
	setp.lt.s32 	%p2, %r12, %r9;
	@%p2 bra 	$L__BB0_2;
$L__BB0_3:
	ret;

}


// ===== COMPILED SASS (sm_100) =====

	.target	sm_100

	.elftype	@"ET_EXEC"


//--------------------- .note.nv.tkinfo           --------------------------
	.section	.note.nv.tkinfo,"",@"SHT_NOTE"
	.sectionflags	@"SHF_NOTE_NV_TKINFO"
	.tkinfo
        /*0018*/ 	.word	0x00000002
        /*0030*/ 	.string	""
        /*0030*/ 	.string	"ptxas"
        /*0030*/ 	.string	"Cuda compilation tools, release 13.0, V13.0.88"
        /*0030*/ 	.string	"Build cuda_13.0.r13.0/compiler.36424714_0"
        /*0030*/ 	.string	"-arch sm_100 -m 64 "



//--------------------- .note.nv.cuinfo           --------------------------
	.section	.note.nv.cuinfo,"",@"SHT_NOTE"
	.sectionflags	@"SHF_NOTE_NV_CUINFO"
        /*0018*/ 	.short	0x0002
        /*001a*/ 	.short	0x0064
        /*001c*/ 	.short	0x0082
	.zero		2


//--------------------- .nv.info                  --------------------------
	.section	.nv.info,"",@"SHT_CUDA_INFO"
	.align	4


	//----- nvinfo : EIATTR_REGCOUNT
	.align		4
        /*0000*/ 	.byte	0x04, 0x2f
        /*0002*/ 	.short	(.L_2 - .L_1)
	.align		4
.L_1:
        /*0004*/ 	.word	index@(_Z12print_kerneli)
        /*0008*/ 	.word	0x00000018


	//----- nvinfo : EIATTR_FRAME_SIZE
	.align		4
.L_2:
        /*000c*/ 	.byte	0x04, 0x11
        /*000e*/ 	.short	(.L_4 - .L_3)
	.align		4
.L_3:
        /*0010*/ 	.word	index@(_Z12print_kerneli)
        /*0014*/ 	.word	0x00000018


	//----- nvinfo : EIATTR_MIN_STACK_SIZE
	.align		4
.L_4:
        /*0018*/ 	.byte	0x04, 0x12
        /*001a*/ 	.short	(.L_6 - .L_5)
	.align		4
.L_5:
        /*001c*/ 	.word	index@(_Z12print_kerneli)
        /*0020*/ 	.word	0x00000018
.L_6:


//--------------------- .nv.compat                --------------------------
	.section	.nv.compat,"",@"SHT_CUDA_COMPAT_INFO"
	.align	4
        /*0000*/ 	.byte	0x02, 0x09, 0x00, 0x00, 0x02, 0x02, 0x01, 0x00, 0x02, 0x05, 0x05, 0x00, 0x03, 0x07, 0x01, 0x01
        /*0010*/ 	.byte	0x02, 0x03, 0x00, 0x00, 0x02, 0x06, 0x01, 0x00, 0x04, 0x0b, 0x08, 0x00, 0x09, 0x00, 0x00, 0x00
        /*0020*/ 	.byte	0x00, 0x00, 0x00, 0x00


//--------------------- .nv.info._Z12print_kerneli --------------------------
	.section	.nv.info._Z12print_kerneli,"",@"SHT_CUDA_INFO"
	.sectionflags	@""
	.align	4


	//----- nvinfo : EIATTR_CUDA_API_VERSION
	.align		4
        /*0000*/ 	.byte	0x04, 0x37
        /*0002*/ 	.short	(.L_8 - .L_7)
.L_7:
        /*0004*/ 	.word	0x00000082


	//----- nvinfo : EIATTR_KPARAM_INFO
	.align		4
.L_8:
        /*0008*/ 	.byte	0x04, 0x17
        /*000a*/ 	.short	(.L_10 - .L_9)
.L_9:
        /*000c*/ 	.word	0x00000000
        /*0010*/ 	.short	0x0000
        /*0012*/ 	.short	0x0000
        /*0014*/ 	.byte	0x00, 0xf0, 0x11, 0x00


	//----- nvinfo : EIATTR_SPARSE_MMA_MASK
	.align		4
.L_10:
        /*0018*/ 	.byte	0x03, 0x50
        /*001a*/ 	.short	0x0000


	//----- nvinfo : EIATTR_MAXREG_COUNT
	.align		4
        /*001c*/ 	.byte	0x03, 0x1b
        /*001e*/ 	.short	0x00ff


	//----- nvinfo : EIATTR_EXTERNS
	.align		4
        /*0020*/ 	.byte	0x04, 0x0f
        /*0022*/ 	.short	(.L_12 - .L_11)


	//   ....[0]....
	.align		4
.L_11:
        /*0024*/ 	.word	index@(vprintf)


	//----- nvinfo : EIATTR_MERCURY_ISA_VERSION
	.align		4
.L_12:
        /*0028*/ 	.byte	0x03, 0x5f
        /*002a*/ 	.short	0x0101


	//----- nvinfo : EIATTR_VRC_CTA_INIT_COUNT
	.align		4
        /*002c*/ 	.byte	0x02, 0x4a
	.zero		1
	.zero		1


	//----- nvinfo : EIATTR_SYSCALL_OFFSETS
	.align		4
        /*0030*/ 	.byte	0x04, 0x46
        /*0032*/ 	.short	(.L_14 - .L_13)


	//   ....[0]....
.L_13:
        /*0034*/ 	.word	0x00000210


	//----- nvinfo : EIATTR_EXIT_INSTR_OFFSETS
	.align		4
.L_14:
        /*0038*/ 	.byte	0x04, 0x1c
        /*003a*/ 	.short	(.L_16 - .L_15)


	//   ....[0]....
.L_15:
        /*003c*/ 	.word	0x000000d0


	//   ....[1]....
        /*0040*/ 	.word	0x00000240


	//----- nvinfo : EIATTR_CRS_STACK_SIZE
	.align		4
.L_16:
        /*0044*/ 	.byte	0x04, 0x1e
        /*0046*/ 	.short	(.L_18 - .L_17)
.L_17:
        /*0048*/ 	.word	0x00000000


	//----- nvinfo : EIATTR_CBANK_PARAM_SIZE
	.align		4
.L_18:
        /*004c*/ 	.byte	0x03, 0x19
        /*004e*/ 	.short	0x0004


	//----- nvinfo : EIATTR_PARAM_CBANK
	.align		4
        /*0050*/ 	.byte	0x04, 0x0a
        /*0052*/ 	.short	(.L_20 - .L_19)
	.align		4
.L_19:
        /*0054*/ 	.word	index@(.nv.constant0._Z12print_kerneli)
        /*0058*/ 	.short	0x0380
        /*005a*/ 	.short	0x0004


	//----- nvinfo : EIATTR_SW_WAR
	.align		4
.L_20:
        /*005c*/ 	.byte	0x04, 0x36
        /*005e*/ 	.short	(.L_22 - .L_21)
.L_21:
        /*0060*/ 	.word	0x00000008
.L_22:


//--------------------- .nv.callgraph             --------------------------
	.section	.nv.callgraph,"",@"SHT_CUDA_CALLGRAPH"
	.align	4
	.sectionentsize	8
	.align		4
        /*0000*/ 	.word	0x00000000
	.align		4
        /*0004*/ 	.word	0xffffffff
	.align		4
        /*0008*/ 	.word	index@(_Z12print_kerneli)
	.align		4
        /*000c*/ 	.word	index@(vprintf)
	.align		4
        /*0010*/ 	.word	0x00000000
	.align		4
        /*0014*/ 	.word	0xfffffffe
	.align		4
        /*0018*/ 	.word	0x00000000
	.align		4
        /*001c*/ 	.word	0xfffffffd
	.align		4
        /*0020*/ 	.word	0x00000000
	.align		4
        /*0024*/ 	.word	0xfffffffc


//--------------------- .nv.constant4             --------------------------
	.section	.nv.constant4,"a",@progbits
	.align	8
	.align		8
.nv.constant4:
        /*0000*/ 	.dword	vprintf
	.align		8
        /*0008*/ 	.dword	$str


//--------------------- .text._Z12print_kerneli   --------------------------
	.section	.text._Z12print_kerneli,"ax",@progbits
	.align	128
        .global         _Z12print_kerneli
        .type           _Z12print_kerneli,@function
        .size           _Z12print_kerneli,(.L_x_3 - _Z12print_kerneli)
        .other          _Z12print_kerneli,@"STO_CUDA_ENTRY STV_DEFAULT"
_Z12print_kerneli:
.text._Z12print_kerneli:
[----:B------:R-:W0:Y:S01]  /*0000*/  LDC R1, c[0x0][0x37c] ;  /* 0x0000df00ff017b82 */ /* 0x000e220000000800 */
[----:B------:R-:W1:Y:S01]  /*0010*/  S2R R18, SR_TID.X ;  /* 0x0000000000127919 */ /* 0x000e620000002100 */
[----:B------:R-:W2:Y:S01]  /*0020*/  LDCU UR5, c[0x0][0x2fc] ;  /* 0x00005f80ff0577ac */ /* 0x000ea20008000800 */
[----:B0-----:R-:W-:Y:S01]  /*0030*/  VIADD R1, R1, 0xffffffe8 ;  /* 0xffffffe801017836 */ /* 0x001fe20000000000 */
[----:B------:R-:W1:Y:S01]  /*0040*/  S2R R17, SR_CTAID.X ;  /* 0x0000000000117919 */ /* 0x000e620000002500 */
[----:B------:R-:W1:Y:S03]  /*0050*/  LDCU UR39, c[0x0][0x360] ;  /* 0x00006c00ff2777ac */ /* 0x000e660008000800 */
[----:B------:R-:W-:Y:S01]  /*0060*/  R2UR UR36, R1 ;  /* 0x00000000012472ca */ /* 0x000fe200000e0000 */
[----:B------:R-:W0:Y:S01]  /*0070*/  LDCU UR6, c[0x0][0x380] ;  /* 0x00007000ff0677ac */ /* 0x000e220008000800 */
[----:B------:R-:W3:Y:S11]  /*0080*/  LDCU UR4, c[0x0][0x2f8] ;  /* 0x00005f00ff0477ac */ /* 0x000ef60008000800 */
[----:B---3--:R-:W-:-:S04]  /*0090*/  UIADD3 UR36, UP0, UPT, UR36, UR4, URZ ;  /* 0x0000000424247290 */ /* 0x008fc8000ff1e0ff */
[----:B--2---:R-:W-:Y:S01]  /*00a0*/  UIADD3.X UR37, UPT, UPT, URZ, UR5, URZ, UP0, !UPT ;  /* 0x00000005ff257290 */ /* 0x004fe200087fe4ff */
[----:B-1----:R-:W-:-:S05]  /*00b0*/  IMAD R2, R17, UR39, R18 ;  /* 0x0000002711027c24 */ /* 0x002fca000f8e0212 */
[----:B0-----:R-:W-:-:S13]  /*00c0*/  ISETP.GE.AND P0, PT, R2, UR6, PT ;  /* 0x0000000602007c0c */ /* 0x001fda000bf06270 */
[----:B------:R-:W-:Y:S05]  /*00d0*/  @P0 EXIT ;  /* 0x000000000000094d */ /* 0x000fea0003800000 */
[----:B------:R-:W0:Y:S01]  /*00e0*/  LDCU UR40, c[0x0][0x370] ;  /* 0x00006e00ff2877ac */ /* 0x000e220008000800 */
[----:B------:R-:W1:Y:S01]  /*00f0*/  LDCU UR41, c[0x0][0x380] ;  /* 0x00007000ff2977ac */ /* 0x000e620008000800 */
[----:B0-----:R-:W-:-:S12]  /*0100*/  UIMAD UR38, UR39, UR40, URZ ;  /* 0x00000028272672a4 */ /* 0x001fd8000f8e02ff */
.L_x_1:
[----:B------:R-:W-:Y:S01]  /*0110*/  MOV R0, 0x0 ;  /* 0x0000000000007802 */ /* 0x000fe20000000f00 */
[----:B------:R-:W-:Y:S01]  /*0120*/  STL [R1+0x10], R18 ;  /* 0x0000101201007387 */ /* 0x000fe20000100800 */
[----:B------:R-:W0:Y:S01]  /*0130*/  LDCU.64 UR4, c[0x4][0x8] ;  /* 0x01000100ff0477ac */ /* 0x000e220008000a00 */
[----:B------:R-:W-:Y:S01]  /*0140*/  IMAD.U32 R3, RZ, RZ, UR40 ;  /* 0x00000028ff037e24 */ /* 0x000fe2000f8e00ff */
[----:B------:R2:W3:Y:S01]  /*0150*/  LDC.64 R8, c[0x4][R0] ;  /* 0x0100000000087b82 */ /* 0x0004e20000000a00 */
[----:B------:R-:W-:Y:S01]  /*0160*/  IMAD.U32 R16, RZ, RZ, UR39 ;  /* 0x00000027ff107e24 */ /* 0x000fe2000f8e00ff */
[----:B------:R-:W-:Y:S01]  /*0170*/  MOV R7, UR37 ;  /* 0x0000002500077c02 */ /* 0x000fe20008000f00 */
[----:B------:R-:W-:Y:S01]  /*0180*/  IMAD.U32 R6, RZ, RZ, UR36 ;  /* 0x00000024ff067e24 */ /* 0x000fe2000f8e00ff */
[----:B------:R4:W-:Y:S04]  /*0190*/  STL.64 [R1], R2 ;  /* 0x0000000201007387 */ /* 0x0009e80000100a00 */
[----:B------:R5:W-:Y:S01]  /*01a0*/  STL.64 [R1+0x8], R16 ;  /* 0x0000081001007387 */ /* 0x000be20000100a00 */
[----:B----4-:R-:W-:Y:S01]  /*01b0*/  VIADD R2, R2, UR38 ;  /* 0x0000002602027c36 */ /* 0x010fe20008000000 */
[----:B0-----:R-:W-:Y:S01]  /*01c0*/  MOV R4, UR4 ;  /* 0x0000000400047c02 */ /* 0x001fe20008000f00 */
[----:B------:R-:W-:-:S03]  /*01d0*/  IMAD.U32 R5, RZ, RZ, UR5 ;  /* 0x00000005ff057e24 */ /* 0x000fc6000f8e00ff */
[----:B-1----:R-:W-:-:S04]  /*01e0*/  ISETP.GE.AND P0, PT, R2, UR41, PT ;  /* 0x0000002902007c0c */ /* 0x002fc8000bf06270 */
[----:B--2--5:R-:W-:-:S09]  /*01f0*/  P2R R16, PR, RZ, 0x1 ;  /* 0x00000001ff107803 */ /* 0x024fd20000000000 */
[----:B------:R-:W-:-:S07]  /*0200*/  LEPC R20, `(.L_x_0) ;  /* 0x000000001014794e */ /* 0x000fce0000000000 */
[----:B---3--:R-:W-:Y:S05]  /*0210*/  CALL.ABS.NOINC R8 ;  /* 0x0000000008007343 */ /* 0x008fea0003c00000 */
.L_x_0:
[----:B------:R-:W-:-:S13]  /*0220*/  ISETP.NE.AND P6, PT, R16, RZ, PT ;  /* 0x000000ff1000720c */ /* 0x000fda0003fc5270 */
[----:B------:R-:W-:Y:S05]  /*0230*/  @!P6 BRA `(.L_x_1) ;  /* 0xfffffffc00b4e947 */ /* 0x000fea000383ffff */
[----:B------:R-:W-:Y:S05]  /*0240*/  EXIT ;  /* 0x000000000000794d */ /* 0x000fea0003800000 */
.L_x_2:
[----:B------:R-:W-:-:S00]  /*0250*/  BRA `(.L_x_2) ;  /* 0xfffffffc00fc7947 */ /* 0x000fc0000383ffff */
[----:B------:R-:W-:-:S00]  /*0260*/  NOP ;  /* 0x0000000000007918 */ /* 0x000fc00000000000 */
        /* <DEDUP_REMOVED lines=9> */
.L_x_3:


//--------------------- .nv.global.init           --------------------------
	.section	.nv.global.init,"aw",@progbits
.nv.global.init:
	.type		$str,@object
	.size		$str,(.L_0 - $str)
$str:
        /*0000*/ 	.byte	0x48, 0x65, 0x6c, 0x6c, 0x6f, 0x20, 0x25, 0x64, 0x20, 0x66, 0x72, 0x6f, 0x6d, 0x20, 0x67, 0x72
        /*0010*/ 	.byte	0x69, 0x64, 0x44, 0x69, 0x6d, 0x20, 0x25, 0x64, 0x2c, 0x20, 0x62, 0x6c, 0x6f, 0x63, 0x6b, 0x44
        /*0020*/ 	.byte	0x69, 0x6d, 0x20, 0x25, 0x64, 0x2c, 0x20, 0x62, 0x6c, 0x6f, 0x63, 0x6b, 0x49, 0x64, 0x20, 0x25
        /*0030*/ 	.byte	0x64, 0x2c, 0x20, 0x74, 0x68, 0x72, 0x65, 0x61, 0x64, 0x20, 0x25, 0x64, 0x0a, 0x00
.L_0:


//--------------------- .nv.shared.reserved.0     --------------------------
	.section	.nv.shared.reserved.0,"aw",@nobits
	.weak		__nv_reservedSMEM_offset_0_alias
	.size		__nv_reservedSMEM_offset_0_alias, 0, 64
	.other		__nv_reservedSMEM_offset_0_alias,@"STO_CUDA_RESERVED_SHARED STV_DEFAULT"
__nv_reservedSMEM_offset_0_alias:
	.zero		0
	.zero		64


//--------------------- .nv.constant0._Z12print_kerneli --------------------------
	.section	.nv.constant0._Z12print_kerneli,"a",@progbits
	.sectionflags	@""
	.align	4
.nv.constant0._Z12print_kerneli:
	.zero		900


//--------------------- SYMBOLS --------------------------

	.type		.nv.reservedSmem.offset0,@object
	.size		.nv.reservedSmem.offset0,0x4
	.type		vprintf,@function
